	.headerflags	@"EF_CUDA_TEXMODE_UNIFIED EF_CUDA_64BIT_ADDRESS EF_CUDA_ACCELERATORS EF_CUDA_SM90 EF_CUDA_VIRTUAL_SM(EF_CUDA_SM90)"
	.elftype	@"ET_EXEC"


//--------------------- .nv.info                  --------------------------
	.section	.nv.info,"",@"SHT_CUDA_INFO"
	.align	4


	//----- nvinfo : EIATTR_REGCOUNT
	.align		4
        /*0000*/ 	.byte	0x04, 0x2f
        /*0002*/ 	.short	(.L_3 - .L_2)
	.align		4
.L_2:
        /*0004*/ 	.word	index@(triton_poi_fused_add_convolution_div_max_pool2d_with_indices_relu_sqrt_sub_27)
        /*0008*/ 	.word	0x00000014


	//----- nvinfo : EIATTR_MIN_STACK_SIZE
	.align		4
.L_3:
        /*000c*/ 	.byte	0x04, 0x12
        /*000e*/ 	.short	(.L_5 - .L_4)
	.align		4
.L_4:
        /*0010*/ 	.word	index@(triton_poi_fused_add_convolution_div_max_pool2d_with_indices_relu_sqrt_sub_27)
        /*0014*/ 	.word	0x00000000


	//----- nvinfo : EIATTR_FRAME_SIZE
	.align		4
.L_5:
        /*0018*/ 	.byte	0x04, 0x11
        /*001a*/ 	.short	(.L_7 - .L_6)
	.align		4
.L_6:
        /*001c*/ 	.word	index@(triton_poi_fused_add_convolution_div_max_pool2d_with_indices_relu_sqrt_sub_27)
        /*0020*/ 	.word	0x00000000


	//----- nvinfo : EIATTR_MIN_STACK_SIZE
	.align		4
.L_7:
        /*0024*/ 	.byte	0x04, 0x12
        /*0026*/ 	.short	(.L_9 - .L_8)
	.align		4
.L_8:
        /*0028*/ 	.word	index@(triton_poi_fused_add_convolution_div_max_pool2d_with_indices_relu_sqrt_sub_27)
        /*002c*/ 	.word	0x00000000
.L_9:


//--------------------- .nv.info.triton_poi_fused_add_convolution_div_max_pool2d_with_indices_relu_sqrt_sub_27 --------------------------
	.section	.nv.info.triton_poi_fused_add_convolution_div_max_pool2d_with_indices_relu_sqrt_sub_27,"",@"SHT_CUDA_INFO"
	.sectionflags	@""
	.align	4


	//----- nvinfo : EIATTR_CUDA_API_VERSION
	.align		4
        /*0000*/ 	.byte	0x04, 0x37
        /*0002*/ 	.short	(.L_11 - .L_10)
.L_10:
        /*0004*/ 	.word	0x0000007c


	//----- nvinfo : EIATTR_KPARAM_INFO
	.align		4
.L_11:
        /*0008*/ 	.byte	0x04, 0x17
        /*000a*/ 	.short	(.L_13 - .L_12)
.L_12:
        /*000c*/ 	.word	0x00000000
        /*0010*/ 	.short	0x0005
        /*0012*/ 	.short	0x0024
        /*0014*/ 	.byte	0x00, 0xf0, 0x11, 0x00


	//----- nvinfo : EIATTR_KPARAM_INFO
	.align		4
.L_13:
        /*0018*/ 	.byte	0x04, 0x17
        /*001a*/ 	.short	(.L_15 - .L_14)
.L_14:
        /*001c*/ 	.word	0x00000000
        /*0020*/ 	.short	0x0004
        /*0022*/ 	.short	0x0020
        /*0024*/ 	.byte	0x00, 0xf0, 0x11, 0x00


	//----- nvinfo : EIATTR_KPARAM_INFO
	.align		4
.L_15:
        /*0028*/ 	.byte	0x04, 0x17
        /*002a*/ 	.short	(.L_17 - .L_16)
.L_16:
        /*002c*/ 	.word	0x00000000
        /*0030*/ 	.short	0x0003
        /*0032*/ 	.short	0x0018
        /*0034*/ 	.byte	0x00, 0xf4, 0x21, 0x00


	//----- nvinfo : EIATTR_KPARAM_INFO
	.align		4
.L_17:
        /*0038*/ 	.byte	0x04, 0x17
        /*003a*/ 	.short	(.L_19 - .L_18)
.L_18:
        /*003c*/ 	.word	0x00000000
        /*0040*/ 	.short	0x0002
        /*0042*/ 	.short	0x0010
        /*0044*/ 	.byte	0x00, 0xf4, 0x21, 0x00


	//----- nvinfo : EIATTR_KPARAM_INFO
	.align		4
.L_19:
        /*0048*/ 	.byte	0x04, 0x17
        /*004a*/ 	.short	(.L_21 - .L_20)
.L_20:
        /*004c*/ 	.word	0x00000000
        /*0050*/ 	.short	0x0001
        /*0052*/ 	.short	0x0008
        /*0054*/ 	.byte	0x00, 0xf4, 0x21, 0x00


	//----- nvinfo : EIATTR_KPARAM_INFO
	.align		4
.L_21:
        /*0058*/ 	.byte	0x04, 0x17
        /*005a*/ 	.short	(.L_23 - .L_22)
.L_22:
        /*005c*/ 	.word	0x00000000
        /*0060*/ 	.short	0x0000
        /*0062*/ 	.short	0x0000
        /*0064*/ 	.byte	0x00, 0xf4, 0x21, 0x00


	//----- nvinfo : EIATTR_SPARSE_MMA_MASK
	.align		4
.L_23:
        /*0068*/ 	.byte	0x03, 0x50
        /*006a*/ 	.short	0x0000


	//----- nvinfo : EIATTR_MAXREG_COUNT
	.align		4
        /*006c*/ 	.byte	0x03, 0x1b
        /*006e*/ 	.short	0x00ff


	//----- nvinfo : EIATTR_EXIT_INSTR_OFFSETS
	.align		4
        /*0070*/ 	.byte	0x04, 0x1c
        /*0072*/ 	.short	(.L_25 - .L_24)


	//   ....[0]....
.L_24:
        /*0074*/ 	.word	0x00000520


	//   ....[1]....
        /*0078*/ 	.word	0x00000540


	//----- nvinfo : EIATTR_REQNTID
	.align		4
.L_25:
        /*007c*/ 	.byte	0x04, 0x10
        /*007e*/ 	.short	(.L_27 - .L_26)
.L_26:
        /*0080*/ 	.word	0x00000080
        /*0084*/ 	.word	0x00000001
        /*0088*/ 	.word	0x00000001


	//----- nvinfo : EIATTR_CBANK_PARAM_SIZE
	.align		4
.L_27:
        /*008c*/ 	.byte	0x03, 0x19
        /*008e*/ 	.short	0x0028


	//----- nvinfo : EIATTR_PARAM_CBANK
	.align		4
        /*0090*/ 	.byte	0x04, 0x0a
        /*0092*/ 	.short	(.L_29 - .L_28)
	.align		4
.L_28:
        /*0094*/ 	.word	index@(.nv.constant0.triton_poi_fused_add_convolution_div_max_pool2d_with_indices_relu_sqrt_sub_27)
        /*0098*/ 	.short	0x0210
        /*009a*/ 	.short	0x0028


	//----- nvinfo : EIATTR_SW_WAR
	.align		4
.L_29:
        /*009c*/ 	.byte	0x04, 0x36
        /*009e*/ 	.short	(.L_31 - .L_30)
.L_30:
        /*00a0*/ 	.word	0x00000008
.L_31:


//--------------------- .nv.callgraph             --------------------------
	.section	.nv.callgraph,"",@"SHT_CUDA_CALLGRAPH"
	.align	4
	.sectionentsize	8
	.align		4
        /*0000*/ 	.word	0x00000000
	.align		4
        /*0004*/ 	.word	0xffffffff
	.align		4
        /*0008*/ 	.word	0x00000000
	.align		4
        /*000c*/ 	.word	0xfffffffe
	.align		4
        /*0010*/ 	.word	0x00000000
	.align		4
        /*0014*/ 	.word	0xfffffffd
	.align		4
        /*0018*/ 	.word	0x00000000
	.align		4
        /*001c*/ 	.word	0xfffffffc


//--------------------- .nv.constant4             --------------------------
	.section	.nv.constant4,"a",@progbits
	.align	8
	.align		8
.nv.constant4:
        /*0000*/ 	.dword	_$_str
	.align		8
        /*0008*/ 	.dword	_$_str_$_2


//--------------------- .text.triton_poi_fused_add_convolution_div_max_pool2d_with_indices_relu_sqrt_sub_27 --------------------------
	.section	.text.triton_poi_fused_add_convolution_div_max_pool2d_with_indices_relu_sqrt_sub_27,"ax",@progbits
	.sectionflags	@"SHF_BARRIERS=1"
	.align	128
        .global         triton_poi_fused_add_convolution_div_max_pool2d_with_indices_relu_sqrt_sub_27
        .type           triton_poi_fused_add_convolution_div_max_pool2d_with_indices_relu_sqrt_sub_27,@function
        .size           triton_poi_fused_add_convolution_div_max_pool2d_with_indices_relu_sqrt_sub_27,(.L_x_1 - triton_poi_fused_add_convolution_div_max_pool2d_with_indices_relu_sqrt_sub_27)
        .other          triton_poi_fused_add_convolution_div_max_pool2d_with_indices_relu_sqrt_sub_27,@"STO_CUDA_ENTRY STV_DEFAULT"
triton_poi_fused_add_convolution_div_max_pool2d_with_indices_relu_sqrt_sub_27:
.text.triton_poi_fused_add_convolution_div_max_pool2d_with_indices_relu_sqrt_sub_27:
[----:B------:R-:W0:Y:S01]  /*0000*/  LDC R1, c[0x0][0x28] ;  /* 0x00000a00ff017b82 */ /* 0x000e220000000800 */
[----:B------:R-:W1:Y:S07]  /*0010*/  S2R R11, SR_TID.X ;  /* 0x00000000000b7919 */ /* 0x000e6e0000002100 */
[----:B------:R-:W2:Y:S01]  /*0020*/  LDC.64 R8, c[0x0][0x210] ;  /* 0x00008400ff087b82 */ /* 0x000ea20000000a00 */
[----:B------:R-:W-:Y:S01]  /*0030*/  ULDC.64 UR6, c[0x0][0x208] ;  /* 0x0000820000067ab9 */ /* 0x000fe20000000a00 */
[----:B------:R-:W-:Y:S01]  /*0040*/  HFMA2.MMA R16, -RZ, RZ, 0, 0 ;  /* 0x00000000ff107435 */ /* 0x000fe200000001ff */
[----:B------:R-:W3:Y:S01]  /*0050*/  S2R R17, SR_CTAID.Y ;  /* 0x0000000000117919 */ /* 0x000ee20000002600 */
[----:B------:R-:W4:Y:S04]  /*0060*/  S2R R0, SR_CTAID.X ;  /* 0x0000000000007919 */ /* 0x000f280000002500 */
[----:B------:R-:W5:Y:S01]  /*0070*/  LDC.64 R4, c[0x0][0x218] ;  /* 0x00008600ff047b82 */ /* 0x000f620000000a00 */
[----:B-1----:R-:W-:Y:S01]  /*0080*/  IMAD.SHL.U32 R6, R11, 0x2, RZ ;  /* 0x000000020b067824 */ /* 0x002fe200078e00ff */
[----:B---3--:R-:W-:-:S04]  /*0090*/  SHF.R.S32.HI R14, RZ, 0x17, R17 ;  /* 0x00000017ff0e7819 */ /* 0x008fc80000011411 */
[----:B------:R-:W-:Y:S02]  /*00a0*/  LOP3.LUT R6, R6, 0xfe, RZ, 0xc0, !PT ;  /* 0x000000fe06067812 */ /* 0x000fe400078ec0ff */
[----:B------:R-:W-:Y:S02]  /*00b0*/  SGXT R14, R14, 0x1 ;  /* 0x000000010e0e781a */ /* 0x000fe40000000200 */
[----:B------:R-:W-:Y:S02]  /*00c0*/  PRMT R3, R6, 0x6540, R17 ;  /* 0x0000654006037816 */ /* 0x000fe40000000011 */
[----:B----4-:R-:W-:Y:S02]  /*00d0*/  ISETP.GE.AND P0, PT, R0, 0x10, PT ;  /* 0x000000100000780c */ /* 0x010fe40003f06270 */
[----:B------:R-:W-:-:S04]  /*00e0*/  LEA.HI R2, R14, R3, RZ, 0x9 ;  /* 0x000000030e027211 */ /* 0x000fc800078f48ff */
[C---:B------:R-:W-:Y:S01]  /*00f0*/  LOP3.LUT R10, R2.reuse, 0xfffffe00, RZ, 0xc0, !PT ;  /* 0xfffffe00020a7812 */ /* 0x040fe200078ec0ff */
[----:B------:R-:W-:-:S04]  /*0100*/  IMAD.SHL.U32 R7, R2, 0x10, RZ ;  /* 0x0000001002077824 */ /* 0x000fc800078e00ff */
[----:B------:R-:W-:Y:S01]  /*0110*/  IMAD.IADD R13, R3, 0x1, -R10 ;  /* 0x00000001030d7824 */ /* 0x000fe200078e0a0a */
[----:B------:R-:W-:Y:S01]  /*0120*/  LOP3.LUT R10, R11, 0x7f, RZ, 0xc0, !PT ;  /* 0x0000007f0b0a7812 */ /* 0x000fe200078ec0ff */
[----:B------:R-:W1:Y:S01]  /*0130*/  LDC.64 R2, c[0x0][0x220] ;  /* 0x00008800ff027b82 */ /* 0x000e620000000a00 */
[----:B------:R-:W-:Y:S01]  /*0140*/  LOP3.LUT R12, R7, 0xffffe000, RZ, 0xc0, !PT ;  /* 0xffffe000070c7812 */ /* 0x000fe200078ec0ff */
[----:B------:R-:W-:Y:S01]  /*0150*/  IMAD R11, R0, 0x200, R13 ;  /* 0x00000200000b7824 */ /* 0x000fe200078e020d */
[----:B------:R-:W-:-:S04]  /*0160*/  PRMT R7, R10, 0x6540, R17 ;  /* 0x000065400a077816 */ /* 0x000fc80000000011 */
[----:B------:R-:W-:Y:S01]  /*0170*/  IADD3 R15, R11, R12, RZ ;  /* 0x0000000c0b0f7210 */ /* 0x000fe20007ffe0ff */
[----:B------:R-:W-:Y:S01]  /*0180*/  IMAD.SHL.U32 R11, R17, 0x100, RZ ;  /* 0x00000100110b7824 */ /* 0x000fe200078e00ff */
[----:B------:R-:W-:-:S03]  /*0190*/  LEA.HI R12, R14, R7, RZ, 0x9 ;  /* 0x000000070e0c7211 */ /* 0x000fc600078f48ff */
[----:B--2---:R-:W-:Y:S01]  /*01a0*/  IMAD.WIDE R8, R15, 0x4, R8 ;  /* 0x000000040f087825 */ /* 0x004fe200078e0208 */
[----:B------:R-:W-:Y:S02]  /*01b0*/  SHF.R.S32.HI R15, RZ, 0x9, R12 ;  /* 0x00000009ff0f7819 */ /* 0x000fe4000001140c */
[----:B------:R-:W-:Y:S01]  /*01c0*/  LOP3.LUT R11, R11, 0x80, R10, 0xfe, !PT ;  /* 0x000000800b0b7812 */ /* 0x000fe200078efe0a */
[----:B-----5:R-:W-:Y:S01]  /*01d0*/  IMAD.WIDE R12, R13, 0x4, R4 ;  /* 0x000000040d0c7825 */ /* 0x020fe200078e0204 */
[----:B------:R-:W-:Y:S02]  /*01e0*/  CS2R R4, SRZ ;  /* 0x0000000000047805 */ /* 0x000fe4000001ff00 */
[----:B------:R-:W-:Y:S01]  /*01f0*/  LEA.HI R14, R14, R11, RZ, 0x9 ;  /* 0x0000000b0e0e7211 */ /* 0x000fe200078f48ff */
[----:B------:R-:W-:Y:S02]  /*0200*/  IMAD R15, R15, 0x10, R0 ;  /* 0x000000100f0f7824 */ /* 0x000fe400078e0200 */
[----:B------:R-:W2:Y:S01]  /*0210*/  LDG.E.EL.64 R12, desc[UR6][R12.64] ;  /* 0x000000060c0c7981 */ /* 0x000ea2000c2e1b00 */
[----:B------:R-:W-:Y:S01]  /*0220*/  SHF.R.S32.HI R17, RZ, 0x9, R14 ;  /* 0x00000009ff117819 */ /* 0x000fe2000001140e */
[----:B-1----:R-:W-:-:S02]  /*0230*/  IMAD.WIDE R14, R15, 0x4, R2 ;  /* 0x000000040f0e7825 */ /* 0x002fc400078e0202 */
[----:B------:R-:W2:Y:S02]  /*0240*/  @!P0 LDG.E.EL.64 R4, desc[UR6][R8.64] ;  /* 0x0000000608048981 */ /* 0x000ea4000c2e1b00 */
[----:B------:R-:W-:Y:S02]  /*0250*/  IMAD R17, R17, 0x10, R0 ;  /* 0x0000001011117824 */ /* 0x000fe400078e0200 */
[----:B------:R-:W3:Y:S02]  /*0260*/  @!P0 LDG.E.EL R16, desc[UR6][R14.64] ;  /* 0x000000060e108981 */ /* 0x000ee4000c2e1900 */
[----:B------:R-:W-:-:S04]  /*0270*/  IMAD.WIDE R2, R17, 0x4, R2 ;  /* 0x0000000411027825 */ /* 0x000fc800078e0202 */
[----:B------:R-:W-:-:S06]  /*0280*/  IMAD.MOV.U32 R17, RZ, RZ, RZ ;  /* 0x000000ffff117224 */ /* 0x000fcc00078e00ff */
[----:B------:R1:W4:Y:S01]  /*0290*/  @!P0 LDG.E.EL R17, desc[UR6][R2.64] ;  /* 0x0000000602118981 */ /* 0x000322000c2e1900 */
[----:B------:R-:W5:Y:S01]  /*02a0*/  S2UR UR5, SR_CgaCtaId ;  /* 0x00000000000579c3 */ /* 0x000f620000008800 */
[----:B------:R-:W-:Y:S02]  /*02b0*/  UMOV UR4, 0x400 ;  /* 0x0000040000047882 */ /* 0x000fe40000000000 */
[----:B0----5:R-:W-:-:S06]  /*02c0*/  UPRMT UR4, UR5, 0x654, UR4 ;  /* 0x0000065405047896 */ /* 0x021fcc0008000004 */
[----:B------:R-:W-:Y:S02]  /*02d0*/  LEA R6, R6, UR4, 0x3 ;  /* 0x0000000406067c11 */ /* 0x000fe4000f8e18ff */
[C---:B-1----:R-:W-:Y:S02]  /*02e0*/  LOP3.LUT R2, R10.reuse, 0x80, RZ, 0xfc, !PT ;  /* 0x000000800a027812 */ /* 0x042fe400078efcff */
[----:B------:R-:W-:Y:S02]  /*02f0*/  LEA R10, R10, UR4, 0x3 ;  /* 0x000000040a0a7c11 */ /* 0x000fe4000f8e18ff */
[----:B------:R-:W-:Y:S02]  /*0300*/  LEA R8, R2, UR4, 0x3 ;  /* 0x0000000402087c11 */ /* 0x000fe4000f8e18ff */
[----:B------:R-:W0:Y:S01]  /*0310*/  LDC.64 R2, c[0x0][0x228] ;  /* 0x00008a00ff027b82 */ /* 0x000e220000000a00 */
[----:B------:R-:W-:Y:S01]  /*0320*/  LEA R7, R7, R0, 0x4 ;  /* 0x0000000007077211 */ /* 0x000fe200078e20ff */
[----:B------:R-:W-:Y:S01]  /*0330*/  IMAD R11, R11, 0x10, R0 ;  /* 0x000000100b0b7824 */ /* 0x000fe200078e0200 */
[----:B--2---:R-:W-:Y:S01]  /*0340*/  FSETP.GEU.AND P1, PT, R4, -R12, PT ;  /* 0x8000000c0400720b */ /* 0x004fe20003f2e000 */
[----:B------:R-:W-:Y:S01]  /*0350*/  FADD R4, R12, R4 ;  /* 0x000000040c047221 */ /* 0x000fe20000000000 */
[----:B------:R-:W-:Y:S01]  /*0360*/  FSETP.GEU.AND P2, PT, R5, -R13, PT ;  /* 0x8000000d0500720b */ /* 0x000fe20003f4e000 */
[----:B------:R-:W-:-:S03]  /*0370*/  FADD R5, R13, R5 ;  /* 0x000000050d057221 */ /* 0x000fc60000000000 */
[----:B------:R-:W-:Y:S02]  /*0380*/  FSEL R4, R4, RZ, P1 ;  /* 0x000000ff04047208 */ /* 0x000fe40000800000 */
[----:B------:R-:W-:-:S03]  /*0390*/  FSEL R5, R5, RZ, P2 ;  /* 0x000000ff05057208 */ /* 0x000fc60001000000 */
[----:B------:R-:W-:Y:S04]  /*03a0*/  STS [R6], R4 ;  /* 0x0000000406007388 */ /* 0x000fe80000000800 */
[----:B------:R1:W-:Y:S01]  /*03b0*/  STS [R6+0x8], R5 ;  /* 0x0000080506007388 */ /* 0x0003e20000000800 */
[----:B------:R-:W-:Y:S01]  /*03c0*/  BAR.SYNC.DEFER_BLOCKING 0x0 ;  /* 0x0000000000007b1d */ /* 0x000fe20000010000 */
[----:B---3--:R-:W-:Y:S01]  /*03d0*/  FADD R16, R16, 9.9999997171806853657e-10 ;  /* 0x3089705f10107421 */ /* 0x008fe20000000000 */
[----:B----4-:R-:W-:-:S05]  /*03e0*/  FADD R17, R17, 9.9999997171806853657e-10 ;  /* 0x3089705f11117421 */ /* 0x010fca0000000000 */
[----:B------:R-:W2:Y:S08]  /*03f0*/  MUFU.SQRT R16, R16 ;  /* 0x0000001000107308 */ /* 0x000eb00000002000 */
[----:B------:R-:W3:Y:S01]  /*0400*/  MUFU.SQRT R17, R17 ;  /* 0x0000001100117308 */ /* 0x000ee20000002000 */
[----:B------:R-:W4:Y:S01]  /*0410*/  LDS R10, [R10] ;  /* 0x000000000a0a7984 */ /* 0x000f220000000800 */
[----:B--2---:R-:W-:-:S03]  /*0420*/  FADD R16, R16, 1.00000001335143196e-10 ;  /* 0x2edbe6ff10107421 */ /* 0x004fc60000000000 */
[----:B------:R-:W2:Y:S02]  /*0430*/  LDS R8, [R8] ;  /* 0x0000000008087984 */ /* 0x000ea40000000800 */
[----:B------:R-:W-:Y:S01]  /*0440*/  FSETP.GT.AND P1, PT, R16, 8.50705917302346158658e+37, PT ;  /* 0x7e8000001000780b */ /* 0x000fe20003f24000 */
[----:B---3--:R-:W-:-:S05]  /*0450*/  FADD R9, R17, 1.00000001335143196e-10 ;  /* 0x2edbe6ff11097421 */ /* 0x008fca0000000000 */
[----:B------:R-:W-:-:S07]  /*0460*/  FSETP.GT.AND P2, PT, R9, 8.50705917302346158658e+37, PT ;  /* 0x7e8000000900780b */ /* 0x000fce0003f44000 */
[----:B------:R-:W-:-:S04]  /*0470*/  @P1 FMUL R16, R16, 0.25 ;  /* 0x3e80000010101820 */ /* 0x000fc80000400000 */
[----:B-1----:R-:W1:Y:S02]  /*0480*/  MUFU.RCP R5, R16 ;  /* 0x0000001000057308 */ /* 0x002e640000001000 */
[----:B------:R-:W-:-:S06]  /*0490*/  @P2 FMUL R9, R9, 0.25 ;  /* 0x3e80000009092820 */ /* 0x000fcc0000400000 */
[----:B------:R-:W3:Y:S01]  /*04a0*/  MUFU.RCP R9, R9 ;  /* 0x0000000900097308 */ /* 0x000ee20000001000 */
[----:B----4-:R-:W-:-:S04]  /*04b0*/  @P1 FMUL R10, R10, 0.25 ;  /* 0x3e8000000a0a1820 */ /* 0x010fc80000400000 */
[----:B-1----:R-:W-:Y:S01]  /*04c0*/  FMUL R13, R5, R10 ;  /* 0x0000000a050d7220 */ /* 0x002fe20000400000 */
[----:B0-----:R-:W-:-:S04]  /*04d0*/  IMAD.WIDE R4, R7, 0x4, R2 ;  /* 0x0000000407047825 */ /* 0x001fc800078e0202 */
[----:B--2---:R-:W-:Y:S01]  /*04e0*/  @P2 FMUL R8, R8, 0.25 ;  /* 0x3e80000008082820 */ /* 0x004fe20000400000 */
[----:B------:R0:W-:Y:S03]  /*04f0*/  @!P0 STG.E desc[UR6][R4.64], R13 ;  /* 0x0000000d04008986 */ /* 0x0001e6000c101906 */
[----:B---3--:R-:W-:Y:S01]  /*0500*/  FMUL R7, R9, R8 ;  /* 0x0000000809077220 */ /* 0x008fe20000400000 */
[----:B------:R-:W-:Y:S01]  /*0510*/  IMAD.WIDE R2, R11, 0x4, R2 ;  /* 0x000000040b027825 */ /* 0x000fe200078e0202 */
[----:B0-----:R-:W-:Y:S06]  /*0520*/  @P0 EXIT ;  /* 0x000000000000094d */ /* 0x001fec0003800000 */
[----:B------:R-:W-:Y:S01]  /*0530*/  STG.E desc[UR6][R2.64], R7 ;  /* 0x0000000702007986 */ /* 0x000fe2000c101906 */
[----:B------:R-:W-:Y:S05]  /*0540*/  EXIT ;  /* 0x000000000000794d */ /* 0x000fea0003800000 */
.L_x_0:
[----:B------:R-:W-:-:S00]  /*0550*/  BRA `(.L_x_0) ;  /* 0xfffffffc00fc7947 */ /* 0x000fc0000383ffff */
[----:B------:R-:W-:-:S00]  /*0560*/  NOP ;  /* 0x0000000000007918 */ /* 0x000fc00000000000 */
        /* <DEDUP_REMOVED lines=9> */
.L_x_1:


//--------------------- .nv.global.init           --------------------------
	.section	.nv.global.init,"aw",@progbits
.nv.global.init:
	.type		_$_str,@object
	.size		_$_str,(_$_str_$_2 - _$_str)
_$_str:
        /*0000*/ 	.byte	0x5f, 0x5f, 0x43, 0x55, 0x44, 0x41, 0x5f, 0x46, 0x54, 0x5a, 0x00
	.type		_$_str_$_2,@object
	.size		_$_str_$_2,(.L_1 - _$_str_$_2)
_$_str_$_2:
        /*000b*/ 	.byte	0x5f, 0x5f, 0x43, 0x55, 0x44, 0x41, 0x5f, 0x50, 0x52, 0x45, 0x43, 0x5f, 0x53, 0x51, 0x52, 0x54
        /*001b*/ 	.byte	0x00
.L_1:


//--------------------- .nv.shared.triton_poi_fused_add_convolution_div_max_pool2d_with_indices_relu_sqrt_sub_27 --------------------------
	.section	.nv.shared.triton_poi_fused_add_convolution_div_max_pool2d_with_indices_relu_sqrt_sub_27,"aw",@nobits
	.sectionflags	@""
	.align	16
	.zero		1024


//--------------------- .nv.constant0.triton_poi_fused_add_convolution_div_max_pool2d_with_indices_relu_sqrt_sub_27 --------------------------
	.section	.nv.constant0.triton_poi_fused_add_convolution_div_max_pool2d_with_indices_relu_sqrt_sub_27,"a",@progbits
	.sectionflags	@""
	.align	4
.nv.constant0.triton_poi_fused_add_convolution_div_max_pool2d_with_indices_relu_sqrt_sub_27:
	.zero		568
